//
// Generated by NVIDIA NVVM Compiler
//
// Compiler Build ID: CL-36424714
// Cuda compilation tools, release 13.0, V13.0.88
// Based on NVVM 20.0.0
//

.version 9.0
.target sm_100
.address_size 64

	// .globl	_Z16helloFromThreadsv
.extern .func  (.param .b32 func_retval0) vprintf
(
	.param .b64 vprintf_param_0,
	.param .b64 vprintf_param_1
)
;
.global .align 1 .b8 $str[22] = {72, 101, 108, 108, 111, 32, 102, 114, 111, 109, 32, 116, 104, 114, 101, 97, 100, 32, 37, 100, 10};

.visible .entry _Z16helloFromThreadsv()
{
	.local .align 8 .b8 	__local_depot0[8];
	.reg .b64 	%SP;
	.reg .b64 	%SPL;
	.reg .b32 	%r<7>;
	.reg .b64 	%rd<5>;

	mov.u64 	%SPL, __local_depot0;
	cvta.local.u64 	%SP, %SPL;
	add.u64 	%rd1, %SP, 0;
	add.u64 	%rd2, %SPL, 0;
	mov.u32 	%r1, %tid.x;
	mov.u32 	%r2, %ctaid.x;
	mov.u32 	%r3, %ntid.x;
	mad.lo.s32 	%r4, %r2, %r3, %r1;
	st.local.u32 	[%rd2], %r4;
	mov.u64 	%rd3, $str;
	cvta.global.u64 	%rd4, %rd3;
	{ // callseq 0, 0
	.param .b64 param0;
	st.param.b64 	[param0], %rd4;
	.param .b64 param1;
	st.param.b64 	[param1], %rd1;
	.param .b32 retval0;
	call.uni (retval0), 
	vprintf, 
	(
	param0, 
	param1
	);
	ld.param.b32 	%r5, [retval0];
	} // callseq 0
	ret;

}


// ===== COMPILED SASS (sm_100) =====

	.target	sm_100

	.elftype	@"ET_EXEC"


//--------------------- .note.nv.tkinfo           --------------------------
	.section	.note.nv.tkinfo,"",@"SHT_NOTE"
	.sectionflags	@"SHF_NOTE_NV_TKINFO"
	.tkinfo
        /*0018*/ 	.word	0x00000002
        /*0030*/ 	.string	""
        /*0030*/ 	.string	"ptxas"
        /*0030*/ 	.string	"Cuda compilation tools, release 13.0, V13.0.88"
        /*0030*/ 	.string	"Build cuda_13.0.r13.0/compiler.36424714_0"
        /*0030*/ 	.string	"-arch sm_100 -m 64 "



//--------------------- .note.nv.cuinfo           --------------------------
	.section	.note.nv.cuinfo,"",@"SHT_NOTE"
	.sectionflags	@"SHF_NOTE_NV_CUINFO"
        /*0018*/ 	.short	0x0002
        /*001a*/ 	.short	0x0064
        /*001c*/ 	.short	0x0082
	.zero		2


//--------------------- .nv.info                  --------------------------
	.section	.nv.info,"",@"SHT_CUDA_INFO"
	.align	4


	//----- nvinfo : EIATTR_REGCOUNT
	.align		4
        /*0000*/ 	.byte	0x04, 0x2f
        /*0002*/ 	.short	(.L_2 - .L_1)
	.align		4
.L_1:
        /*0004*/ 	.word	index@(_Z16helloFromThreadsv)
        /*0008*/ 	.word	0x00000018


	//----- nvinfo : EIATTR_FRAME_SIZE
	.align		4
.L_2:
        /*000c*/ 	.byte	0x04, 0x11
        /*000e*/ 	.short	(.L_4 - .L_3)
	.align		4
.L_3:
        /*0010*/ 	.word	index@(_Z16helloFromThreadsv)
        /*0014*/ 	.word	0x00000008


	//----- nvinfo : EIATTR_MIN_STACK_SIZE
	.align		4
.L_4:
        /*0018*/ 	.byte	0x04, 0x12
        /*001a*/ 	.short	(.L_6 - .L_5)
	.align		4
.L_5:
        /*001c*/ 	.word	index@(_Z16helloFromThreadsv)
        /*0020*/ 	.word	0x00000008
.L_6:


//--------------------- .nv.compat                --------------------------
	.section	.nv.compat,"",@"SHT_CUDA_COMPAT_INFO"
	.align	4
        /*0000*/ 	.byte	0x02, 0x09, 0x00, 0x00, 0x02, 0x02, 0x01, 0x00, 0x02, 0x05, 0x05, 0x00, 0x03, 0x07, 0x01, 0x01
        /*0010*/ 	.byte	0x02, 0x03, 0x00, 0x00, 0x02, 0x06, 0x01, 0x00, 0x04, 0x0b, 0x08, 0x00, 0x09, 0x00, 0x00, 0x00
        /*0020*/ 	.byte	0x00, 0x00, 0x00, 0x00


//--------------------- .nv.info._Z16helloFromThreadsv --------------------------
	.section	.nv.info._Z16helloFromThreadsv,"",@"SHT_CUDA_INFO"
	.sectionflags	@""
	.align	4


	//----- nvinfo : EIATTR_CUDA_API_VERSION
	.align		4
        /*0000*/ 	.byte	0x04, 0x37
        /*0002*/ 	.short	(.L_8 - .L_7)
.L_7:
        /*0004*/ 	.word	0x00000082


	//----- nvinfo : EIATTR_SPARSE_MMA_MASK
	.align		4
.L_8:
        /*0008*/ 	.byte	0x03, 0x50
        /*000a*/ 	.short	0x0000


	//----- nvinfo : EIATTR_MAXREG_COUNT
	.align		4
        /*000c*/ 	.byte	0x03, 0x1b
        /*000e*/ 	.short	0x00ff


	//----- nvinfo : EIATTR_EXTERNS
	.align		4
        /*0010*/ 	.byte	0x04, 0x0f
        /*0012*/ 	.short	(.L_10 - .L_9)


	//   ....[0]....
	.align		4
.L_9:
        /*0014*/ 	.word	index@(vprintf)


	//----- nvinfo : EIATTR_MERCURY_ISA_VERSION
	.align		4
.L_10:
        /*0018*/ 	.byte	0x03, 0x5f
        /*001a*/ 	.short	0x0101


	//----- nvinfo : EIATTR_VRC_CTA_INIT_COUNT
	.align		4
        /*001c*/ 	.byte	0x02, 0x4a
	.zero		1
	.zero		1


	//----- nvinfo : EIATTR_SYSCALL_OFFSETS
	.align		4
        /*0020*/ 	.byte	0x04, 0x46
        /*0022*/ 	.short	(.L_12 - .L_11)


	//   ....[0]....
.L_11:
        /*0024*/ 	.word	0x00000110


	//----- nvinfo : EIATTR_EXIT_INSTR_OFFSETS
	.align		4
.L_12:
        /*0028*/ 	.byte	0x04, 0x1c
        /*002a*/ 	.short	(.L_14 - .L_13)


	//   ....[0]....
.L_13:
        /*002c*/ 	.word	0x00000120


	//----- nvinfo : EIATTR_SW_WAR
	.align		4
.L_14:
        /*0030*/ 	.byte	0x04, 0x36
        /*0032*/ 	.short	(.L_16 - .L_15)
.L_15:
        /*0034*/ 	.word	0x00000008
.L_16:


//--------------------- .nv.callgraph             --------------------------
	.section	.nv.callgraph,"",@"SHT_CUDA_CALLGRAPH"
	.align	4
	.sectionentsize	8
	.align		4
        /*0000*/ 	.word	0x00000000
	.align		4
        /*0004*/ 	.word	0xffffffff
	.align		4
        /*0008*/ 	.word	index@(_Z16helloFromThreadsv)
	.align		4
        /*000c*/ 	.word	index@(vprintf)
	.align		4
        /*0010*/ 	.word	0x00000000
	.align		4
        /*0014*/ 	.word	0xfffffffe
	.align		4
        /*0018*/ 	.word	0x00000000
	.align		4
        /*001c*/ 	.word	0xfffffffd
	.align		4
        /*0020*/ 	.word	0x00000000
	.align		4
        /*0024*/ 	.word	0xfffffffc


//--------------------- .nv.constant4             --------------------------
	.section	.nv.constant4,"a",@progbits
	.align	8
	.align		8
.nv.constant4:
        /*0000*/ 	.dword	vprintf
	.align		8
        /*0008*/ 	.dword	$str


//--------------------- .text._Z16helloFromThreadsv --------------------------
	.section	.text._Z16helloFromThreadsv,"ax",@progbits
	.align	128
        .global         _Z16helloFromThreadsv
        .type           _Z16helloFromThreadsv,@function
        .size           _Z16helloFromThreadsv,(.L_x_2 - _Z16helloFromThreadsv)
        .other          _Z16helloFromThreadsv,@"STO_CUDA_ENTRY STV_DEFAULT"
_Z16helloFromThreadsv:
.text._Z16helloFromThreadsv:
[----:B------:R-:W0:Y:S01]  /*0000*/  LDC R1, c[0x0][0x37c] ;  /* 0x0000df00ff017b82 */ /* 0x000e220000000800 */
[----:B------:R-:W1:Y:S01]  /*0010*/  S2R R0, SR_TID.X ;  /* 0x0000000000007919 */ /* 0x000e620000002100 */
[----:B------:R-:W2:Y:S06]  /*0020*/  LDCU UR5, c[0x0][0x2fc] ;  /* 0x00005f80ff0577ac */ /* 0x000eac0008000800 */
[----:B------:R-:W1:Y:S01]  /*0030*/  S2UR UR6, SR_CTAID.X ;  /* 0x00000000000679c3 */ /* 0x000e620000002500 */
[----:B------:R-:W-:Y:S01]  /*0040*/  MOV R2, 0x0 ;  /* 0x0000000000027802 */ /* 0x000fe20000000f00 */
[----:B0-----:R-:W-:Y:S01]  /*0050*/  VIADD R1, R1, 0xfffffff8 ;  /* 0xfffffff801017836 */ /* 0x001fe20000000000 */
[----:B------:R-:W0:Y:S05]  /*0060*/  LDCU UR4, c[0x0][0x2f8] ;  /* 0x00005f00ff0477ac */ /* 0x000e2a0008000800 */
[----:B------:R-:W1:Y:S01]  /*0070*/  LDC R3, c[0x0][0x360] ;  /* 0x0000d800ff037b82 */ /* 0x000e620000000800 */
[----:B0-----:R-:W-:-:S05]  /*0080*/  IADD3 R6, P0, PT, R1, UR4, RZ ;  /* 0x0000000401067c10 */ /* 0x001fca000ff1e0ff */
[----:B--2---:R-:W-:Y:S02]  /*0090*/  IMAD.X R7, RZ, RZ, UR5, P0 ;  /* 0x00000005ff077e24 */ /* 0x004fe400080e06ff */
[----:B-1----:R-:W-:Y:S01]  /*00a0*/  IMAD R0, R3, UR6, R0 ;  /* 0x0000000603007c24 */ /* 0x002fe2000f8e0200 */
[----:B------:R-:W0:Y:S01]  /*00b0*/  LDCU.64 UR6, c[0x4][0x8] ;  /* 0x01000100ff0677ac */ /* 0x000e220008000a00 */
[----:B------:R-:W1:Y:S03]  /*00c0*/  LDC.64 R2, c[0x4][R2] ;  /* 0x0100000002027b82 */ /* 0x000e660000000a00 */
[----:B------:R2:W-:Y:S01]  /*00d0*/  STL [R1], R0 ;  /* 0x0000000001007387 */ /* 0x0005e20000100800 */
[----:B0-----:R-:W-:Y:S01]  /*00e0*/  IMAD.U32 R4, RZ, RZ, UR6 ;  /* 0x00000006ff047e24 */ /* 0x001fe2000f8e00ff */
[----:B--2---:R-:W-:-:S07]  /*00f0*/  MOV R5, UR7 ;  /* 0x0000000700057c02 */ /* 0x004fce0008000f00 */
[----:B------:R-:W-:-:S07]  /*0100*/  LEPC R20, `(.L_x_0) ;  /* 0x000000001014794e */ /* 0x000fce0000000000 */
[----:B-1----:R-:W-:Y:S05]  /*0110*/  CALL.ABS.NOINC R2 ;  /* 0x0000000002007343 */ /* 0x002fea0003c00000 */
.L_x_0:
[----:B------:R-:W-:Y:S05]  /*0120*/  EXIT ;  /* 0x000000000000794d */ /* 0x000fea0003800000 */
.L_x_1:
[----:B------:R-:W-:-:S00]  /*0130*/  BRA `(.L_x_1) ;  /* 0xfffffffc00fc7947 */ /* 0x000fc0000383ffff */
[----:B------:R-:W-:-:S00]  /*0140*/  NOP ;  /* 0x0000000000007918 */ /* 0x000fc00000000000 */
        /* <DEDUP_REMOVED lines=11> */
.L_x_2:


//--------------------- .nv.global.init           --------------------------
	.section	.nv.global.init,"aw",@progbits
.nv.global.init:
	.type		$str,@object
	.size		$str,(.L_0 - $str)
$str:
        /*0000*/ 	.byte	0x48, 0x65, 0x6c, 0x6c, 0x6f, 0x20, 0x66, 0x72, 0x6f, 0x6d, 0x20, 0x74, 0x68, 0x72, 0x65, 0x61
        /*0010*/ 	.byte	0x64, 0x20, 0x25, 0x64, 0x0a, 0x00
.L_0:


//--------------------- .nv.shared.reserved.0     --------------------------
	.section	.nv.shared.reserved.0,"aw",@nobits
	.weak		__nv_reservedSMEM_offset_0_alias
	.size		__nv_reservedSMEM_offset_0_alias, 0, 64
	.other		__nv_reservedSMEM_offset_0_alias,@"STO_CUDA_RESERVED_SHARED STV_DEFAULT"
__nv_reservedSMEM_offset_0_alias:
	.zero		0
	.zero		64


//--------------------- .nv.constant0._Z16helloFromThreadsv --------------------------
	.section	.nv.constant0._Z16helloFromThreadsv,"a",@progbits
	.sectionflags	@""
	.align	4
.nv.constant0._Z16helloFromThreadsv:
	.zero		896


//--------------------- SYMBOLS --------------------------

	.type		.nv.reservedSmem.offset0,@object
	.size		.nv.reservedSmem.offset0,0x4
	.type		vprintf,@function
